//
// Generated by NVIDIA NVVM Compiler
//
// Compiler Build ID: CL-36424714
// Cuda compilation tools, release 13.0, V13.0.88
// Based on NVVM 20.0.0
//

.version 9.0
.target sm_100
.address_size 64

	// .globl	_Z14clScaleImageExPfd

.visible .entry _Z14clScaleImageExPfd(
	.param .u64 .ptr .align 1 _Z14clScaleImageExPfd_param_0,
	.param .f64 _Z14clScaleImageExPfd_param_1
)
{
	.reg .b32 	%r<2>;
	.reg .b32 	%f<3>;
	.reg .b64 	%rd<5>;
	.reg .b64 	%fd<4>;

	ld.param.u64 	%rd1, [_Z14clScaleImageExPfd_param_0];
	ld.param.f64 	%fd1, [_Z14clScaleImageExPfd_param_1];
	cvta.to.global.u64 	%rd2, %rd1;
	mov.u32 	%r1, %ctaid.x;
	mul.wide.u32 	%rd3, %r1, 4;
	add.s64 	%rd4, %rd2, %rd3;
	ld.global.f32 	%f1, [%rd4];
	cvt.f64.f32 	%fd2, %f1;
	mul.f64 	%fd3, %fd1, %fd2;
	cvt.rn.f32.f64 	%f2, %fd3;
	st.global.f32 	[%rd4], %f2;
	ret;

}


// ===== COMPILED SASS (sm_100) =====

	.target	sm_100

	.elftype	@"ET_EXEC"


//--------------------- .note.nv.tkinfo           --------------------------
	.section	.note.nv.tkinfo,"",@"SHT_NOTE"
	.sectionflags	@"SHF_NOTE_NV_TKINFO"
	.tkinfo
        /*0018*/ 	.word	0x00000002
        /*0030*/ 	.string	""
        /*0030*/ 	.string	"ptxas"
        /*0030*/ 	.string	"Cuda compilation tools, release 13.0, V13.0.88"
        /*0030*/ 	.string	"Build cuda_13.0.r13.0/compiler.36424714_0"
        /*0030*/ 	.string	"-arch sm_100 -m 64 "



//--------------------- .note.nv.cuinfo           --------------------------
	.section	.note.nv.cuinfo,"",@"SHT_NOTE"
	.sectionflags	@"SHF_NOTE_NV_CUINFO"
        /*0018*/ 	.short	0x0002
        /*001a*/ 	.short	0x0064
        /*001c*/ 	.short	0x0082
	.zero		2


//--------------------- .nv.info                  --------------------------
	.section	.nv.info,"",@"SHT_CUDA_INFO"
	.align	4


	//----- nvinfo : EIATTR_REGCOUNT
	.align		4
        /*0000*/ 	.byte	0x04, 0x2f
        /*0002*/ 	.short	(.L_1 - .L_0)
	.align		4
.L_0:
        /*0004*/ 	.word	index@(_Z14clScaleImageExPfd)
        /*0008*/ 	.word	0x0000000a


	//----- nvinfo : EIATTR_FRAME_SIZE
	.align		4
.L_1:
        /*000c*/ 	.byte	0x04, 0x11
        /*000e*/ 	.short	(.L_3 - .L_2)
	.align		4
.L_2:
        /*0010*/ 	.word	index@(_Z14clScaleImageExPfd)
        /*0014*/ 	.word	0x00000000


	//----- nvinfo : EIATTR_MIN_STACK_SIZE
	.align		4
.L_3:
        /*0018*/ 	.byte	0x04, 0x12
        /*001a*/ 	.short	(.L_5 - .L_4)
	.align		4
.L_4:
        /*001c*/ 	.word	index@(_Z14clScaleImageExPfd)
        /*0020*/ 	.word	0x00000000
.L_5:


//--------------------- .nv.compat                --------------------------
	.section	.nv.compat,"",@"SHT_CUDA_COMPAT_INFO"
	.align	4
        /*0000*/ 	.byte	0x02, 0x09, 0x00, 0x00, 0x02, 0x02, 0x01, 0x00, 0x02, 0x05, 0x05, 0x00, 0x03, 0x07, 0x01, 0x01
        /*0010*/ 	.byte	0x02, 0x03, 0x00, 0x00, 0x02, 0x06, 0x01, 0x00, 0x04, 0x0b, 0x08, 0x00, 0x01, 0x00, 0x00, 0x00
        /*0020*/ 	.byte	0x00, 0x00, 0x00, 0x00


//--------------------- .nv.info._Z14clScaleImageExPfd --------------------------
	.section	.nv.info._Z14clScaleImageExPfd,"",@"SHT_CUDA_INFO"
	.sectionflags	@""
	.align	4


	//----- nvinfo : EIATTR_CUDA_API_VERSION
	.align		4
        /*0000*/ 	.byte	0x04, 0x37
        /*0002*/ 	.short	(.L_7 - .L_6)
.L_6:
        /*0004*/ 	.word	0x00000082


	//----- nvinfo : EIATTR_KPARAM_INFO
	.align		4
.L_7:
        /*0008*/ 	.byte	0x04, 0x17
        /*000a*/ 	.short	(.L_9 - .L_8)
.L_8:
        /*000c*/ 	.word	0x00000000
        /*0010*/ 	.short	0x0001
        /*0012*/ 	.short	0x0008
        /*0014*/ 	.byte	0x00, 0xf0, 0x21, 0x00


	//----- nvinfo : EIATTR_KPARAM_INFO
	.align		4
.L_9:
        /*0018*/ 	.byte	0x04, 0x17
        /*001a*/ 	.short	(.L_11 - .L_10)
.L_10:
        /*001c*/ 	.word	0x00000000
        /*0020*/ 	.short	0x0000
        /*0022*/ 	.short	0x0000
        /*0024*/ 	.byte	0x00, 0xf5, 0x21, 0x00


	//----- nvinfo : EIATTR_SPARSE_MMA_MASK
	.align		4
.L_11:
        /*0028*/ 	.byte	0x03, 0x50
        /*002a*/ 	.short	0x0000


	//----- nvinfo : EIATTR_MAXREG_COUNT
	.align		4
        /*002c*/ 	.byte	0x03, 0x1b
        /*002e*/ 	.short	0x00ff


	//----- nvinfo : EIATTR_MERCURY_ISA_VERSION
	.align		4
        /*0030*/ 	.byte	0x03, 0x5f
        /*0032*/ 	.short	0x0101


	//----- nvinfo : EIATTR_VRC_CTA_INIT_COUNT
	.align		4
        /*0034*/ 	.byte	0x02, 0x4a
	.zero		1
	.zero		1


	//----- nvinfo : EIATTR_EXIT_INSTR_OFFSETS
	.align		4
        /*0038*/ 	.byte	0x04, 0x1c
        /*003a*/ 	.short	(.L_13 - .L_12)


	//   ....[0]....
.L_12:
        /*003c*/ 	.word	0x000000b0


	//----- nvinfo : EIATTR_CBANK_PARAM_SIZE
	.align		4
.L_13:
        /*0040*/ 	.byte	0x03, 0x19
        /*0042*/ 	.short	0x0010


	//----- nvinfo : EIATTR_PARAM_CBANK
	.align		4
        /*0044*/ 	.byte	0x04, 0x0a
        /*0046*/ 	.short	(.L_15 - .L_14)
	.align		4
.L_14:
        /*0048*/ 	.word	index@(.nv.constant0._Z14clScaleImageExPfd)
        /*004c*/ 	.short	0x0380
        /*004e*/ 	.short	0x0010


	//----- nvinfo : EIATTR_SW_WAR
	.align		4
.L_15:
        /*0050*/ 	.byte	0x04, 0x36
        /*0052*/ 	.short	(.L_17 - .L_16)
.L_16:
        /*0054*/ 	.word	0x00000008
.L_17:


//--------------------- .nv.callgraph             --------------------------
	.section	.nv.callgraph,"",@"SHT_CUDA_CALLGRAPH"
	.align	4
	.sectionentsize	8
	.align		4
        /*0000*/ 	.word	0x00000000
	.align		4
        /*0004*/ 	.word	0xffffffff
	.align		4
        /*0008*/ 	.word	0x00000000
	.align		4
        /*000c*/ 	.word	0xfffffffe
	.align		4
        /*0010*/ 	.word	0x00000000
	.align		4
        /*0014*/ 	.word	0xfffffffd
	.align		4
        /*0018*/ 	.word	0x00000000
	.align		4
        /*001c*/ 	.word	0xfffffffc


//--------------------- .text._Z14clScaleImageExPfd --------------------------
	.section	.text._Z14clScaleImageExPfd,"ax",@progbits
	.align	128
        .global         _Z14clScaleImageExPfd
        .type           _Z14clScaleImageExPfd,@function
        .size           _Z14clScaleImageExPfd,(.L_x_1 - _Z14clScaleImageExPfd)
        .other          _Z14clScaleImageExPfd,@"STO_CUDA_ENTRY STV_DEFAULT"
_Z14clScaleImageExPfd:
.text._Z14clScaleImageExPfd:
[----:B------:R-:W-:Y:S01]  /*0000*/  LDC R1, c[0x0][0x37c] ;  /* 0x0000df00ff017b82 */ /* 0x000fe20000000800 */
[----:B------:R-:W0:Y:S07]  /*0010*/  S2R R5, SR_CTAID.X ;  /* 0x0000000000057919 */ /* 0x000e2e0000002500 */
[----:B------:R-:W0:Y:S01]  /*0020*/  LDC.64 R2, c[0x0][0x380] ;  /* 0x0000e000ff027b82 */ /* 0x000e220000000a00 */
[----:B------:R-:W1:Y:S07]  /*0030*/  LDCU.64 UR4, c[0x0][0x358] ;  /* 0x00006b00ff0477ac */ /* 0x000e6e0008000a00 */
[----:B------:R-:W2:Y:S01]  /*0040*/  LDC.64 R6, c[0x0][0x388] ;  /* 0x0000e200ff067b82 */ /* 0x000ea20000000a00 */
[----:B0-----:R-:W-:-:S05]  /*0050*/  IMAD.WIDE.U32 R2, R5, 0x4, R2 ;  /* 0x0000000405027825 */ /* 0x001fca00078e0002 */
[----:B-1----:R-:W3:Y:S02]  /*0060*/  LDG.E R0, desc[UR4][R2.64] ;  /* 0x0000000402007981 */ /* 0x002ee4000c1e1900 */
[----:B---3--:R-:W2:Y:S02]  /*0070*/  F2F.F64.F32 R4, R0 ;  /* 0x0000000000047310 */ /* 0x008ea40000201800 */
[----:B--2---:R-:W-:-:S10]  /*0080*/  DMUL R4, R4, R6 ;  /* 0x0000000604047228 */ /* 0x004fd40000000000 */
[----:B------:R-:W0:Y:S02]  /*0090*/  F2F.F32.F64 R5, R4 ;  /* 0x0000000400057310 */ /* 0x000e240000301000 */
[----:B0-----:R-:W-:Y:S01]  /*00a0*/  STG.E desc[UR4][R2.64], R5 ;  /* 0x0000000502007986 */ /* 0x001fe2000c101904 */
[----:B------:R-:W-:Y:S05]  /*00b0*/  EXIT ;  /* 0x000000000000794d */ /* 0x000fea0003800000 */
.L_x_0:
[----:B------:R-:W-:-:S00]  /*00c0*/  BRA `(.L_x_0) ;  /* 0xfffffffc00fc7947 */ /* 0x000fc0000383ffff */
[----:B------:R-:W-:-:S00]  /*00d0*/  NOP ;  /* 0x0000000000007918 */ /* 0x000fc00000000000 */
        /* <DEDUP_REMOVED lines=10> */
.L_x_1:


//--------------------- .nv.shared.reserved.0     --------------------------
	.section	.nv.shared.reserved.0,"aw",@nobits
	.weak		__nv_reservedSMEM_offset_0_alias
	.size		__nv_reservedSMEM_offset_0_alias, 0, 64
	.other		__nv_reservedSMEM_offset_0_alias,@"STO_CUDA_RESERVED_SHARED STV_DEFAULT"
__nv_reservedSMEM_offset_0_alias:
	.zero		0
	.zero		64


//--------------------- .nv.constant0._Z14clScaleImageExPfd --------------------------
	.section	.nv.constant0._Z14clScaleImageExPfd,"a",@progbits
	.sectionflags	@""
	.align	4
.nv.constant0._Z14clScaleImageExPfd:
	.zero		912


//--------------------- SYMBOLS --------------------------

	.type		.nv.reservedSmem.offset0,@object
	.size		.nv.reservedSmem.offset0,0x4
